//
// Generated by NVIDIA NVVM Compiler
//
// Compiler Build ID: CL-36424714
// Cuda compilation tools, release 13.0, V13.0.88
// Based on NVVM 20.0.0
//

.version 9.0
.target sm_100
.address_size 64

	// .globl	_Z6mov_upPPi

.visible .entry _Z6mov_upPPi(
	.param .u64 .ptr .align 1 _Z6mov_upPPi_param_0
)
{


	ret;

}
	// .globl	_Z8mov_downPPi
.visible .entry _Z8mov_downPPi(
	.param .u64 .ptr .align 1 _Z8mov_downPPi_param_0
)
{


	ret;

}
	// .globl	_Z8mov_leftPPi
.visible .entry _Z8mov_leftPPi(
	.param .u64 .ptr .align 1 _Z8mov_leftPPi_param_0
)
{


	ret;

}
	// .globl	_Z9mov_rightPPi
.visible .entry _Z9mov_rightPPi(
	.param .u64 .ptr .align 1 _Z9mov_rightPPi_param_0
)
{


	ret;

}


// ===== COMPILED SASS (sm_100) =====

	.target	sm_100

	.elftype	@"ET_EXEC"


//--------------------- .note.nv.tkinfo           --------------------------
	.section	.note.nv.tkinfo,"",@"SHT_NOTE"
	.sectionflags	@"SHF_NOTE_NV_TKINFO"
	.tkinfo
        /*0018*/ 	.word	0x00000002
        /*0030*/ 	.string	""
        /*0030*/ 	.string	"ptxas"
        /*0030*/ 	.string	"Cuda compilation tools, release 13.0, V13.0.88"
        /*0030*/ 	.string	"Build cuda_13.0.r13.0/compiler.36424714_0"
        /*0030*/ 	.string	"-arch sm_100 -m 64 "



//--------------------- .note.nv.cuinfo           --------------------------
	.section	.note.nv.cuinfo,"",@"SHT_NOTE"
	.sectionflags	@"SHF_NOTE_NV_CUINFO"
        /*0018*/ 	.short	0x0002
        /*001a*/ 	.short	0x0064
        /*001c*/ 	.short	0x0082
	.zero		2


//--------------------- .nv.info                  --------------------------
	.section	.nv.info,"",@"SHT_CUDA_INFO"
	.align	4


	//----- nvinfo : EIATTR_REGCOUNT
	.align		4
        /*0000*/ 	.byte	0x04, 0x2f
        /*0002*/ 	.short	(.L_1 - .L_0)
	.align		4
.L_0:
        /*0004*/ 	.word	index@(_Z6mov_upPPi)
        /*0008*/ 	.word	0x00000004


	//----- nvinfo : EIATTR_FRAME_SIZE
	.align		4
.L_1:
        /*000c*/ 	.byte	0x04, 0x11
        /*000e*/ 	.short	(.L_3 - .L_2)
	.align		4
.L_2:
        /*0010*/ 	.word	index@(_Z6mov_upPPi)
        /*0014*/ 	.word	0x00000000


	//----- nvinfo : EIATTR_REGCOUNT
	.align		4
.L_3:
        /*0018*/ 	.byte	0x04, 0x2f
        /*001a*/ 	.short	(.L_5 - .L_4)
	.align		4
.L_4:
        /*001c*/ 	.word	index@(_Z8mov_downPPi)
        /*0020*/ 	.word	0x00000004


	//----- nvinfo : EIATTR_FRAME_SIZE
	.align		4
.L_5:
        /*0024*/ 	.byte	0x04, 0x11
        /*0026*/ 	.short	(.L_7 - .L_6)
	.align		4
.L_6:
        /*0028*/ 	.word	index@(_Z8mov_downPPi)
        /*002c*/ 	.word	0x00000000


	//----- nvinfo : EIATTR_REGCOUNT
	.align		4
.L_7:
        /*0030*/ 	.byte	0x04, 0x2f
        /*0032*/ 	.short	(.L_9 - .L_8)
	.align		4
.L_8:
        /*0034*/ 	.word	index@(_Z8mov_leftPPi)
        /*0038*/ 	.word	0x00000004


	//----- nvinfo : EIATTR_FRAME_SIZE
	.align		4
.L_9:
        /*003c*/ 	.byte	0x04, 0x11
        /*003e*/ 	.short	(.L_11 - .L_10)
	.align		4
.L_10:
        /*0040*/ 	.word	index@(_Z8mov_leftPPi)
        /*0044*/ 	.word	0x00000000


	//----- nvinfo : EIATTR_REGCOUNT
	.align		4
.L_11:
        /*0048*/ 	.byte	0x04, 0x2f
        /*004a*/ 	.short	(.L_13 - .L_12)
	.align		4
.L_12:
        /*004c*/ 	.word	index@(_Z9mov_rightPPi)
        /*0050*/ 	.word	0x00000004


	//----- nvinfo : EIATTR_FRAME_SIZE
	.align		4
.L_13:
        /*0054*/ 	.byte	0x04, 0x11
        /*0056*/ 	.short	(.L_15 - .L_14)
	.align		4
.L_14:
        /*0058*/ 	.word	index@(_Z9mov_rightPPi)
        /*005c*/ 	.word	0x00000000


	//----- nvinfo : EIATTR_MIN_STACK_SIZE
	.align		4
.L_15:
        /*0060*/ 	.byte	0x04, 0x12
        /*0062*/ 	.short	(.L_17 - .L_16)
	.align		4
.L_16:
        /*0064*/ 	.word	index@(_Z9mov_rightPPi)
        /*0068*/ 	.word	0x00000000


	//----- nvinfo : EIATTR_MIN_STACK_SIZE
	.align		4
.L_17:
        /*006c*/ 	.byte	0x04, 0x12
        /*006e*/ 	.short	(.L_19 - .L_18)
	.align		4
.L_18:
        /*0070*/ 	.word	index@(_Z8mov_leftPPi)
        /*0074*/ 	.word	0x00000000


	//----- nvinfo : EIATTR_MIN_STACK_SIZE
	.align		4
.L_19:
        /*0078*/ 	.byte	0x04, 0x12
        /*007a*/ 	.short	(.L_21 - .L_20)
	.align		4
.L_20:
        /*007c*/ 	.word	index@(_Z8mov_downPPi)
        /*0080*/ 	.word	0x00000000


	//----- nvinfo : EIATTR_MIN_STACK_SIZE
	.align		4
.L_21:
        /*0084*/ 	.byte	0x04, 0x12
        /*0086*/ 	.short	(.L_23 - .L_22)
	.align		4
.L_22:
        /*0088*/ 	.word	index@(_Z6mov_upPPi)
        /*008c*/ 	.word	0x00000000
.L_23:


//--------------------- .nv.compat                --------------------------
	.section	.nv.compat,"",@"SHT_CUDA_COMPAT_INFO"
	.align	4
        /*0000*/ 	.byte	0x02, 0x09, 0x00, 0x00, 0x02, 0x02, 0x01, 0x00, 0x02, 0x05, 0x05, 0x00, 0x03, 0x07, 0x01, 0x01
        /*0010*/ 	.byte	0x02, 0x03, 0x00, 0x00, 0x02, 0x06, 0x01, 0x00, 0x04, 0x0b, 0x08, 0x00, 0x09, 0x00, 0x00, 0x00
        /*0020*/ 	.byte	0x00, 0x00, 0x00, 0x00


//--------------------- .nv.info._Z9mov_rightPPi  --------------------------
	.section	.nv.info._Z9mov_rightPPi,"",@"SHT_CUDA_INFO"
	.sectionflags	@""
	.align	4


	//----- nvinfo : EIATTR_CUDA_API_VERSION
	.align		4
        /*0000*/ 	.byte	0x04, 0x37
        /*0002*/ 	.short	(.L_25 - .L_24)
.L_24:
        /*0004*/ 	.word	0x00000082


	//----- nvinfo : EIATTR_KPARAM_INFO
	.align		4
.L_25:
        /*0008*/ 	.byte	0x04, 0x17
        /*000a*/ 	.short	(.L_27 - .L_26)
.L_26:
        /*000c*/ 	.word	0x00000000
        /*0010*/ 	.short	0x0000
        /*0012*/ 	.short	0x0000
        /*0014*/ 	.byte	0x00, 0xf5, 0x21, 0x00


	//----- nvinfo : EIATTR_SPARSE_MMA_MASK
	.align		4
.L_27:
        /*0018*/ 	.byte	0x03, 0x50
        /*001a*/ 	.short	0x0000


	//----- nvinfo : EIATTR_MAXREG_COUNT
	.align		4
        /*001c*/ 	.byte	0x03, 0x1b
        /*001e*/ 	.short	0x00ff


	//----- nvinfo : EIATTR_MERCURY_ISA_VERSION
	.align		4
        /*0020*/ 	.byte	0x03, 0x5f
        /*0022*/ 	.short	0x0101


	//----- nvinfo : EIATTR_VRC_CTA_INIT_COUNT
	.align		4
        /*0024*/ 	.byte	0x02, 0x4a
	.zero		1
	.zero		1


	//----- nvinfo : EIATTR_EXIT_INSTR_OFFSETS
	.align		4
        /*0028*/ 	.byte	0x04, 0x1c
        /*002a*/ 	.short	(.L_29 - .L_28)


	//   ....[0]....
.L_28:
        /*002c*/ 	.word	0x00000010


	//----- nvinfo : EIATTR_CBANK_PARAM_SIZE
	.align		4
.L_29:
        /*0030*/ 	.byte	0x03, 0x19
        /*0032*/ 	.short	0x0008


	//----- nvinfo : EIATTR_PARAM_CBANK
	.align		4
        /*0034*/ 	.byte	0x04, 0x0a
        /*0036*/ 	.short	(.L_31 - .L_30)
	.align		4
.L_30:
        /*0038*/ 	.word	index@(.nv.constant0._Z9mov_rightPPi)
        /*003c*/ 	.short	0x0380
        /*003e*/ 	.short	0x0008


	//----- nvinfo : EIATTR_SW_WAR
	.align		4
.L_31:
        /*0040*/ 	.byte	0x04, 0x36
        /*0042*/ 	.short	(.L_33 - .L_32)
.L_32:
        /*0044*/ 	.word	0x00000008
.L_33:


//--------------------- .nv.info._Z8mov_leftPPi   --------------------------
	.section	.nv.info._Z8mov_leftPPi,"",@"SHT_CUDA_INFO"
	.sectionflags	@""
	.align	4


	//----- nvinfo : EIATTR_CUDA_API_VERSION
	.align		4
        /*0000*/ 	.byte	0x04, 0x37
        /*0002*/ 	.short	(.L_35 - .L_34)
.L_34:
        /*0004*/ 	.word	0x00000082


	//----- nvinfo : EIATTR_KPARAM_INFO
	.align		4
.L_35:
        /*0008*/ 	.byte	0x04, 0x17
        /*000a*/ 	.short	(.L_37 - .L_36)
.L_36:
        /*000c*/ 	.word	0x00000000
        /*0010*/ 	.short	0x0000
        /*0012*/ 	.short	0x0000
        /*0014*/ 	.byte	0x00, 0xf5, 0x21, 0x00


	//----- nvinfo : EIATTR_SPARSE_MMA_MASK
	.align		4
.L_37:
        /*0018*/ 	.byte	0x03, 0x50
        /*001a*/ 	.short	0x0000


	//----- nvinfo : EIATTR_MAXREG_COUNT
	.align		4
        /*001c*/ 	.byte	0x03, 0x1b
        /*001e*/ 	.short	0x00ff


	//----- nvinfo : EIATTR_MERCURY_ISA_VERSION
	.align		4
        /*0020*/ 	.byte	0x03, 0x5f
        /*0022*/ 	.short	0x0101


	//----- nvinfo : EIATTR_VRC_CTA_INIT_COUNT
	.align		4
        /*0024*/ 	.byte	0x02, 0x4a
	.zero		1
	.zero		1


	//----- nvinfo : EIATTR_EXIT_INSTR_OFFSETS
	.align		4
        /*0028*/ 	.byte	0x04, 0x1c
        /*002a*/ 	.short	(.L_39 - .L_38)


	//   ....[0]....
.L_38:
        /*002c*/ 	.word	0x00000010


	//----- nvinfo : EIATTR_CBANK_PARAM_SIZE
	.align		4
.L_39:
        /*0030*/ 	.byte	0x03, 0x19
        /*0032*/ 	.short	0x0008


	//----- nvinfo : EIATTR_PARAM_CBANK
	.align		4
        /*0034*/ 	.byte	0x04, 0x0a
        /*0036*/ 	.short	(.L_41 - .L_40)
	.align		4
.L_40:
        /*0038*/ 	.word	index@(.nv.constant0._Z8mov_leftPPi)
        /*003c*/ 	.short	0x0380
        /*003e*/ 	.short	0x0008


	//----- nvinfo : EIATTR_SW_WAR
	.align		4
.L_41:
        /*0040*/ 	.byte	0x04, 0x36
        /*0042*/ 	.short	(.L_43 - .L_42)
.L_42:
        /*0044*/ 	.word	0x00000008
.L_43:


//--------------------- .nv.info._Z8mov_downPPi   --------------------------
	.section	.nv.info._Z8mov_downPPi,"",@"SHT_CUDA_INFO"
	.sectionflags	@""
	.align	4


	//----- nvinfo : EIATTR_CUDA_API_VERSION
	.align		4
        /*0000*/ 	.byte	0x04, 0x37
        /*0002*/ 	.short	(.L_45 - .L_44)
.L_44:
        /*0004*/ 	.word	0x00000082


	//----- nvinfo : EIATTR_KPARAM_INFO
	.align		4
.L_45:
        /*0008*/ 	.byte	0x04, 0x17
        /*000a*/ 	.short	(.L_47 - .L_46)
.L_46:
        /*000c*/ 	.word	0x00000000
        /*0010*/ 	.short	0x0000
        /*0012*/ 	.short	0x0000
        /*0014*/ 	.byte	0x00, 0xf5, 0x21, 0x00


	//----- nvinfo : EIATTR_SPARSE_MMA_MASK
	.align		4
.L_47:
        /*0018*/ 	.byte	0x03, 0x50
        /*001a*/ 	.short	0x0000


	//----- nvinfo : EIATTR_MAXREG_COUNT
	.align		4
        /*001c*/ 	.byte	0x03, 0x1b
        /*001e*/ 	.short	0x00ff


	//----- nvinfo : EIATTR_MERCURY_ISA_VERSION
	.align		4
        /*0020*/ 	.byte	0x03, 0x5f
        /*0022*/ 	.short	0x0101


	//----- nvinfo : EIATTR_VRC_CTA_INIT_COUNT
	.align		4
        /*0024*/ 	.byte	0x02, 0x4a
	.zero		1
	.zero		1


	//----- nvinfo : EIATTR_EXIT_INSTR_OFFSETS
	.align		4
        /*0028*/ 	.byte	0x04, 0x1c
        /*002a*/ 	.short	(.L_49 - .L_48)


	//   ....[0]....
.L_48:
        /*002c*/ 	.word	0x00000010


	//----- nvinfo : EIATTR_CBANK_PARAM_SIZE
	.align		4
.L_49:
        /*0030*/ 	.byte	0x03, 0x19
        /*0032*/ 	.short	0x0008


	//----- nvinfo : EIATTR_PARAM_CBANK
	.align		4
        /*0034*/ 	.byte	0x04, 0x0a
        /*0036*/ 	.short	(.L_51 - .L_50)
	.align		4
.L_50:
        /*0038*/ 	.word	index@(.nv.constant0._Z8mov_downPPi)
        /*003c*/ 	.short	0x0380
        /*003e*/ 	.short	0x0008


	//----- nvinfo : EIATTR_SW_WAR
	.align		4
.L_51:
        /*0040*/ 	.byte	0x04, 0x36
        /*0042*/ 	.short	(.L_53 - .L_52)
.L_52:
        /*0044*/ 	.word	0x00000008
.L_53:


//--------------------- .nv.info._Z6mov_upPPi     --------------------------
	.section	.nv.info._Z6mov_upPPi,"",@"SHT_CUDA_INFO"
	.sectionflags	@""
	.align	4


	//----- nvinfo : EIATTR_CUDA_API_VERSION
	.align		4
        /*0000*/ 	.byte	0x04, 0x37
        /*0002*/ 	.short	(.L_55 - .L_54)
.L_54:
        /*0004*/ 	.word	0x00000082


	//----- nvinfo : EIATTR_KPARAM_INFO
	.align		4
.L_55:
        /*0008*/ 	.byte	0x04, 0x17
        /*000a*/ 	.short	(.L_57 - .L_56)
.L_56:
        /*000c*/ 	.word	0x00000000
        /*0010*/ 	.short	0x0000
        /*0012*/ 	.short	0x0000
        /*0014*/ 	.byte	0x00, 0xf5, 0x21, 0x00


	//----- nvinfo : EIATTR_SPARSE_MMA_MASK
	.align		4
.L_57:
        /*0018*/ 	.byte	0x03, 0x50
        /*001a*/ 	.short	0x0000


	//----- nvinfo : EIATTR_MAXREG_COUNT
	.align		4
        /*001c*/ 	.byte	0x03, 0x1b
        /*001e*/ 	.short	0x00ff


	//----- nvinfo : EIATTR_MERCURY_ISA_VERSION
	.align		4
        /*0020*/ 	.byte	0x03, 0x5f
        /*0022*/ 	.short	0x0101


	//----- nvinfo : EIATTR_VRC_CTA_INIT_COUNT
	.align		4
        /*0024*/ 	.byte	0x02, 0x4a
	.zero		1
	.zero		1


	//----- nvinfo : EIATTR_EXIT_INSTR_OFFSETS
	.align		4
        /*0028*/ 	.byte	0x04, 0x1c
        /*002a*/ 	.short	(.L_59 - .L_58)


	//   ....[0]....
.L_58:
        /*002c*/ 	.word	0x00000010


	//----- nvinfo : EIATTR_CBANK_PARAM_SIZE
	.align		4
.L_59:
        /*0030*/ 	.byte	0x03, 0x19
        /*0032*/ 	.short	0x0008


	//----- nvinfo : EIATTR_PARAM_CBANK
	.align		4
        /*0034*/ 	.byte	0x04, 0x0a
        /*0036*/ 	.short	(.L_61 - .L_60)
	.align		4
.L_60:
        /*0038*/ 	.word	index@(.nv.constant0._Z6mov_upPPi)
        /*003c*/ 	.short	0x0380
        /*003e*/ 	.short	0x0008


	//----- nvinfo : EIATTR_SW_WAR
	.align		4
.L_61:
        /*0040*/ 	.byte	0x04, 0x36
        /*0042*/ 	.short	(.L_63 - .L_62)
.L_62:
        /*0044*/ 	.word	0x00000008
.L_63:


//--------------------- .nv.callgraph             --------------------------
	.section	.nv.callgraph,"",@"SHT_CUDA_CALLGRAPH"
	.align	4
	.sectionentsize	8
	.align		4
        /*0000*/ 	.word	0x00000000
	.align		4
        /*0004*/ 	.word	0xffffffff
	.align		4
        /*0008*/ 	.word	0x00000000
	.align		4
        /*000c*/ 	.word	0xfffffffe
	.align		4
        /*0010*/ 	.word	0x00000000
	.align		4
        /*0014*/ 	.word	0xfffffffd
	.align		4
        /*0018*/ 	.word	0x00000000
	.align		4
        /*001c*/ 	.word	0xfffffffc


//--------------------- .text._Z9mov_rightPPi     --------------------------
	.section	.text._Z9mov_rightPPi,"ax",@progbits
	.align	128
        .global         _Z9mov_rightPPi
        .type           _Z9mov_rightPPi,@function
        .size           _Z9mov_rightPPi,(.L_x_4 - _Z9mov_rightPPi)
        .other          _Z9mov_rightPPi,@"STO_CUDA_ENTRY STV_DEFAULT"
_Z9mov_rightPPi:
.text._Z9mov_rightPPi:
[----:B------:R-:W-:Y:S01]  /*0000*/  LDC R1, c[0x0][0x37c] ;  /* 0x0000df00ff017b82 */ /* 0x000fe20000000800 */
[----:B------:R-:W-:Y:S05]  /*0010*/  EXIT ;  /* 0x000000000000794d */ /* 0x000fea0003800000 */
.L_x_0:
[----:B------:R-:W-:-:S00]  /*0020*/  BRA `(.L_x_0) ;  /* 0xfffffffc00fc7947 */ /* 0x000fc0000383ffff */
[----:B------:R-:W-:-:S00]  /*0030*/  NOP ;  /* 0x0000000000007918 */ /* 0x000fc00000000000 */
        /* <DEDUP_REMOVED lines=12> */
.L_x_4:


//--------------------- .text._Z8mov_leftPPi      --------------------------
	.section	.text._Z8mov_leftPPi,"ax",@progbits
	.align	128
        .global         _Z8mov_leftPPi
        .type           _Z8mov_leftPPi,@function
        .size           _Z8mov_leftPPi,(.L_x_5 - _Z8mov_leftPPi)
        .other          _Z8mov_leftPPi,@"STO_CUDA_ENTRY STV_DEFAULT"
_Z8mov_leftPPi:
.text._Z8mov_leftPPi:
[----:B------:R-:W-:Y:S01]  /*0000*/  LDC R1, c[0x0][0x37c] ;  /* 0x0000df00ff017b82 */ /* 0x000fe20000000800 */
[----:B------:R-:W-:Y:S05]  /*0010*/  EXIT ;  /* 0x000000000000794d */ /* 0x000fea0003800000 */
.L_x_1:
        /* <DEDUP_REMOVED lines=14> */
.L_x_5:


//--------------------- .text._Z8mov_downPPi      --------------------------
	.section	.text._Z8mov_downPPi,"ax",@progbits
	.align	128
        .global         _Z8mov_downPPi
        .type           _Z8mov_downPPi,@function
        .size           _Z8mov_downPPi,(.L_x_6 - _Z8mov_downPPi)
        .other          _Z8mov_downPPi,@"STO_CUDA_ENTRY STV_DEFAULT"
_Z8mov_downPPi:
.text._Z8mov_downPPi:
[----:B------:R-:W-:Y:S01]  /*0000*/  LDC R1, c[0x0][0x37c] ;  /* 0x0000df00ff017b82 */ /* 0x000fe20000000800 */
[----:B------:R-:W-:Y:S05]  /*0010*/  EXIT ;  /* 0x000000000000794d */ /* 0x000fea0003800000 */
.L_x_2:
        /* <DEDUP_REMOVED lines=14> */
.L_x_6:


//--------------------- .text._Z6mov_upPPi        --------------------------
	.section	.text._Z6mov_upPPi,"ax",@progbits
	.align	128
        .global         _Z6mov_upPPi
        .type           _Z6mov_upPPi,@function
        .size           _Z6mov_upPPi,(.L_x_7 - _Z6mov_upPPi)
        .other          _Z6mov_upPPi,@"STO_CUDA_ENTRY STV_DEFAULT"
_Z6mov_upPPi:
.text._Z6mov_upPPi:
[----:B------:R-:W-:Y:S01]  /*0000*/  LDC R1, c[0x0][0x37c] ;  /* 0x0000df00ff017b82 */ /* 0x000fe20000000800 */
[----:B------:R-:W-:Y:S05]  /*0010*/  EXIT ;  /* 0x000000000000794d */ /* 0x000fea0003800000 */
.L_x_3:
        /* <DEDUP_REMOVED lines=14> */
.L_x_7:


//--------------------- .nv.shared.reserved.0     --------------------------
	.section	.nv.shared.reserved.0,"aw",@nobits
	.weak		__nv_reservedSMEM_offset_0_alias
	.size		__nv_reservedSMEM_offset_0_alias, 0, 64
	.other		__nv_reservedSMEM_offset_0_alias,@"STO_CUDA_RESERVED_SHARED STV_DEFAULT"
__nv_reservedSMEM_offset_0_alias:
	.zero		0
	.zero		64


//--------------------- .nv.constant0._Z9mov_rightPPi --------------------------
	.section	.nv.constant0._Z9mov_rightPPi,"a",@progbits
	.sectionflags	@""
	.align	4
.nv.constant0._Z9mov_rightPPi:
	.zero		904


//--------------------- .nv.constant0._Z8mov_leftPPi --------------------------
	.section	.nv.constant0._Z8mov_leftPPi,"a",@progbits
	.sectionflags	@""
	.align	4
.nv.constant0._Z8mov_leftPPi:
	.zero		904


//--------------------- .nv.constant0._Z8mov_downPPi --------------------------
	.section	.nv.constant0._Z8mov_downPPi,"a",@progbits
	.sectionflags	@""
	.align	4
.nv.constant0._Z8mov_downPPi:
	.zero		904


//--------------------- .nv.constant0._Z6mov_upPPi --------------------------
	.section	.nv.constant0._Z6mov_upPPi,"a",@progbits
	.sectionflags	@""
	.align	4
.nv.constant0._Z6mov_upPPi:
	.zero		904


//--------------------- SYMBOLS --------------------------

	.type		.nv.reservedSmem.offset0,@object
	.size		.nv.reservedSmem.offset0,0x4
